//
// Generated by NVIDIA NVVM Compiler
//
// Compiler Build ID: CL-36424714
// Cuda compilation tools, release 13.0, V13.0.88
// Based on NVVM 20.0.0
//

.version 9.0
.target sm_100
.address_size 64

	// .globl	_Z9matrixMulPfS_S_i

.visible .entry _Z9matrixMulPfS_S_i(
	.param .u64 .ptr .align 1 _Z9matrixMulPfS_S_i_param_0,
	.param .u64 .ptr .align 1 _Z9matrixMulPfS_S_i_param_1,
	.param .u64 .ptr .align 1 _Z9matrixMulPfS_S_i_param_2,
	.param .u32 _Z9matrixMulPfS_S_i_param_3
)
{
	.reg .pred 	%p<2>;
	.reg .b32 	%r<3>;

	mov.u32 	%r1, %tid.x;
	shfl.sync.idx.b32	%r2|%p1, %r1, 0, 31, -1;
	ret;

}


// ===== COMPILED SASS (sm_100) =====

	.target	sm_100

	.elftype	@"ET_EXEC"


//--------------------- .note.nv.tkinfo           --------------------------
	.section	.note.nv.tkinfo,"",@"SHT_NOTE"
	.sectionflags	@"SHF_NOTE_NV_TKINFO"
	.tkinfo
        /*0018*/ 	.word	0x00000002
        /*0030*/ 	.string	""
        /*0030*/ 	.string	"ptxas"
        /*0030*/ 	.string	"Cuda compilation tools, release 13.0, V13.0.88"
        /*0030*/ 	.string	"Build cuda_13.0.r13.0/compiler.36424714_0"
        /*0030*/ 	.string	"-arch sm_100 -m 64 "



//--------------------- .note.nv.cuinfo           --------------------------
	.section	.note.nv.cuinfo,"",@"SHT_NOTE"
	.sectionflags	@"SHF_NOTE_NV_CUINFO"
        /*0018*/ 	.short	0x0002
        /*001a*/ 	.short	0x0064
        /*001c*/ 	.short	0x0082
	.zero		2


//--------------------- .nv.info                  --------------------------
	.section	.nv.info,"",@"SHT_CUDA_INFO"
	.align	4


	//----- nvinfo : EIATTR_REGCOUNT
	.align		4
        /*0000*/ 	.byte	0x04, 0x2f
        /*0002*/ 	.short	(.L_1 - .L_0)
	.align		4
.L_0:
        /*0004*/ 	.word	index@(_Z9matrixMulPfS_S_i)
        /*0008*/ 	.word	0x00000004


	//----- nvinfo : EIATTR_FRAME_SIZE
	.align		4
.L_1:
        /*000c*/ 	.byte	0x04, 0x11
        /*000e*/ 	.short	(.L_3 - .L_2)
	.align		4
.L_2:
        /*0010*/ 	.word	index@(_Z9matrixMulPfS_S_i)
        /*0014*/ 	.word	0x00000000


	//----- nvinfo : EIATTR_MIN_STACK_SIZE
	.align		4
.L_3:
        /*0018*/ 	.byte	0x04, 0x12
        /*001a*/ 	.short	(.L_5 - .L_4)
	.align		4
.L_4:
        /*001c*/ 	.word	index@(_Z9matrixMulPfS_S_i)
        /*0020*/ 	.word	0x00000000
.L_5:


//--------------------- .nv.compat                --------------------------
	.section	.nv.compat,"",@"SHT_CUDA_COMPAT_INFO"
	.align	4
        /*0000*/ 	.byte	0x02, 0x09, 0x00, 0x00, 0x02, 0x02, 0x01, 0x00, 0x02, 0x05, 0x05, 0x00, 0x03, 0x07, 0x01, 0x01
        /*0010*/ 	.byte	0x02, 0x03, 0x00, 0x00, 0x02, 0x06, 0x01, 0x00, 0x04, 0x0b, 0x08, 0x00, 0x09, 0x00, 0x00, 0x00
        /*0020*/ 	.byte	0x00, 0x00, 0x00, 0x00


//--------------------- .nv.info._Z9matrixMulPfS_S_i --------------------------
	.section	.nv.info._Z9matrixMulPfS_S_i,"",@"SHT_CUDA_INFO"
	.sectionflags	@""
	.align	4


	//----- nvinfo : EIATTR_CUDA_API_VERSION
	.align		4
        /*0000*/ 	.byte	0x04, 0x37
        /*0002*/ 	.short	(.L_7 - .L_6)
.L_6:
        /*0004*/ 	.word	0x00000082


	//----- nvinfo : EIATTR_KPARAM_INFO
	.align		4
.L_7:
        /*0008*/ 	.byte	0x04, 0x17
        /*000a*/ 	.short	(.L_9 - .L_8)
.L_8:
        /*000c*/ 	.word	0x00000000
        /*0010*/ 	.short	0x0003
        /*0012*/ 	.short	0x0018
        /*0014*/ 	.byte	0x00, 0xf0, 0x11, 0x00


	//----- nvinfo : EIATTR_KPARAM_INFO
	.align		4
.L_9:
        /*0018*/ 	.byte	0x04, 0x17
        /*001a*/ 	.short	(.L_11 - .L_10)
.L_10:
        /*001c*/ 	.word	0x00000000
        /*0020*/ 	.short	0x0002
        /*0022*/ 	.short	0x0010
        /*0024*/ 	.byte	0x00, 0xf5, 0x21, 0x00


	//----- nvinfo : EIATTR_KPARAM_INFO
	.align		4
.L_11:
        /*0028*/ 	.byte	0x04, 0x17
        /*002a*/ 	.short	(.L_13 - .L_12)
.L_12:
        /*002c*/ 	.word	0x00000000
        /*0030*/ 	.short	0x0001
        /*0032*/ 	.short	0x0008
        /*0034*/ 	.byte	0x00, 0xf5, 0x21, 0x00


	//----- nvinfo : EIATTR_KPARAM_INFO
	.align		4
.L_13:
        /*0038*/ 	.byte	0x04, 0x17
        /*003a*/ 	.short	(.L_15 - .L_14)
.L_14:
        /*003c*/ 	.word	0x00000000
        /*0040*/ 	.short	0x0000
        /*0042*/ 	.short	0x0000
        /*0044*/ 	.byte	0x00, 0xf5, 0x21, 0x00


	//----- nvinfo : EIATTR_SPARSE_MMA_MASK
	.align		4
.L_15:
        /*0048*/ 	.byte	0x03, 0x50
        /*004a*/ 	.short	0x0000


	//----- nvinfo : EIATTR_MAXREG_COUNT
	.align		4
        /*004c*/ 	.byte	0x03, 0x1b
        /*004e*/ 	.short	0x00ff


	//----- nvinfo : EIATTR_MERCURY_ISA_VERSION
	.align		4
        /*0050*/ 	.byte	0x03, 0x5f
        /*0052*/ 	.short	0x0101


	//----- nvinfo : EIATTR_VRC_CTA_INIT_COUNT
	.align		4
        /*0054*/ 	.byte	0x02, 0x4a
	.zero		1
	.zero		1


	//----- nvinfo : EIATTR_EXIT_INSTR_OFFSETS
	.align		4
        /*0058*/ 	.byte	0x04, 0x1c
        /*005a*/ 	.short	(.L_17 - .L_16)


	//   ....[0]....
.L_16:
        /*005c*/ 	.word	0x00000010


	//----- nvinfo : EIATTR_CBANK_PARAM_SIZE
	.align		4
.L_17:
        /*0060*/ 	.byte	0x03, 0x19
        /*0062*/ 	.short	0x001c


	//----- nvinfo : EIATTR_PARAM_CBANK
	.align		4
        /*0064*/ 	.byte	0x04, 0x0a
        /*0066*/ 	.short	(.L_19 - .L_18)
	.align		4
.L_18:
        /*0068*/ 	.word	index@(.nv.constant0._Z9matrixMulPfS_S_i)
        /*006c*/ 	.short	0x0380
        /*006e*/ 	.short	0x001c


	//----- nvinfo : EIATTR_SW_WAR
	.align		4
.L_19:
        /*0070*/ 	.byte	0x04, 0x36
        /*0072*/ 	.short	(.L_21 - .L_20)
.L_20:
        /*0074*/ 	.word	0x00000008
.L_21:


//--------------------- .nv.callgraph             --------------------------
	.section	.nv.callgraph,"",@"SHT_CUDA_CALLGRAPH"
	.align	4
	.sectionentsize	8
	.align		4
        /*0000*/ 	.word	0x00000000
	.align		4
        /*0004*/ 	.word	0xffffffff
	.align		4
        /*0008*/ 	.word	0x00000000
	.align		4
        /*000c*/ 	.word	0xfffffffe
	.align		4
        /*0010*/ 	.word	0x00000000
	.align		4
        /*0014*/ 	.word	0xfffffffd
	.align		4
        /*0018*/ 	.word	0x00000000
	.align		4
        /*001c*/ 	.word	0xfffffffc


//--------------------- .text._Z9matrixMulPfS_S_i --------------------------
	.section	.text._Z9matrixMulPfS_S_i,"ax",@progbits
	.align	128
        .global         _Z9matrixMulPfS_S_i
        .type           _Z9matrixMulPfS_S_i,@function
        .size           _Z9matrixMulPfS_S_i,(.L_x_1 - _Z9matrixMulPfS_S_i)
        .other          _Z9matrixMulPfS_S_i,@"STO_CUDA_ENTRY STV_DEFAULT"
_Z9matrixMulPfS_S_i:
.text._Z9matrixMulPfS_S_i:
[----:B------:R-:W-:Y:S01]  /*0000*/  LDC R1, c[0x0][0x37c] ;  /* 0x0000df00ff017b82 */ /* 0x000fe20000000800 */
[----:B------:R-:W-:Y:S05]  /*0010*/  EXIT ;  /* 0x000000000000794d */ /* 0x000fea0003800000 */
.L_x_0:
[----:B------:R-:W-:-:S00]  /*0020*/  BRA `(.L_x_0) ;  /* 0xfffffffc00fc7947 */ /* 0x000fc0000383ffff */
[----:B------:R-:W-:-:S00]  /*0030*/  NOP ;  /* 0x0000000000007918 */ /* 0x000fc00000000000 */
        /* <DEDUP_REMOVED lines=12> */
.L_x_1:


//--------------------- .nv.shared.reserved.0     --------------------------
	.section	.nv.shared.reserved.0,"aw",@nobits
	.weak		__nv_reservedSMEM_offset_0_alias
	.size		__nv_reservedSMEM_offset_0_alias, 0, 64
	.other		__nv_reservedSMEM_offset_0_alias,@"STO_CUDA_RESERVED_SHARED STV_DEFAULT"
__nv_reservedSMEM_offset_0_alias:
	.zero		0
	.zero		64


//--------------------- .nv.constant0._Z9matrixMulPfS_S_i --------------------------
	.section	.nv.constant0._Z9matrixMulPfS_S_i,"a",@progbits
	.sectionflags	@""
	.align	4
.nv.constant0._Z9matrixMulPfS_S_i:
	.zero		924


//--------------------- SYMBOLS --------------------------

	.type		.nv.reservedSmem.offset0,@object
	.size		.nv.reservedSmem.offset0,0x4
